//
// Generated by NVIDIA NVVM Compiler
//
// Compiler Build ID: CL-36424714
// Cuda compilation tools, release 13.0, V13.0.88
// Based on NVVM 20.0.0
//

.version 9.0
.target sm_100
.address_size 64

	// .globl	_Z26intensitySliceThreshKernelPhS_jiij

.visible .entry _Z26intensitySliceThreshKernelPhS_jiij(
	.param .u64 .ptr .align 1 _Z26intensitySliceThreshKernelPhS_jiij_param_0,
	.param .u64 .ptr .align 1 _Z26intensitySliceThreshKernelPhS_jiij_param_1,
	.param .u32 _Z26intensitySliceThreshKernelPhS_jiij_param_2,
	.param .u32 _Z26intensitySliceThreshKernelPhS_jiij_param_3,
	.param .u32 _Z26intensitySliceThreshKernelPhS_jiij_param_4,
	.param .u32 _Z26intensitySliceThreshKernelPhS_jiij_param_5
)
{
	.reg .pred 	%p<5>;
	.reg .b16 	%rs<5>;
	.reg .b32 	%r<16>;
	.reg .b64 	%rd<8>;

	ld.param.u64 	%rd3, [_Z26intensitySliceThreshKernelPhS_jiij_param_0];
	ld.param.u64 	%rd4, [_Z26intensitySliceThreshKernelPhS_jiij_param_1];
	ld.param.u32 	%r6, [_Z26intensitySliceThreshKernelPhS_jiij_param_2];
	ld.param.u32 	%r7, [_Z26intensitySliceThreshKernelPhS_jiij_param_3];
	ld.param.u32 	%r8, [_Z26intensitySliceThreshKernelPhS_jiij_param_4];
	ld.param.u32 	%r9, [_Z26intensitySliceThreshKernelPhS_jiij_param_5];
	mov.u32 	%r10, %tid.x;
	mov.u32 	%r1, %ntid.x;
	mov.u32 	%r11, %ctaid.x;
	mad.lo.s32 	%r15, %r1, %r11, %r10;
	setp.ge.u32 	%p1, %r15, %r6;
	@%p1 bra 	$L__BB0_3;
	cvt.u16.u32 	%rs1, %r9;
	mov.u32 	%r12, %nctaid.x;
	mul.lo.s32 	%r3, %r12, %r1;
	cvta.to.global.u64 	%rd1, %rd3;
	cvta.to.global.u64 	%rd2, %rd4;
$L__BB0_2:
	cvt.u64.u32 	%rd5, %r15;
	add.s64 	%rd6, %rd1, %rd5;
	ld.global.u8 	%rs2, [%rd6];
	cvt.u32.u16 	%r13, %rs2;
	and.b32  	%r14, %r13, 255;
	setp.ge.u32 	%p2, %r8, %r14;
	setp.le.u32 	%p3, %r7, %r14;
	selp.b16 	%rs3, %rs1, %rs2, %p3;
	selp.b16 	%rs4, %rs3, %rs2, %p2;
	add.s64 	%rd7, %rd2, %rd5;
	st.global.u8 	[%rd7], %rs4;
	add.s32 	%r15, %r15, %r3;
	setp.lt.u32 	%p4, %r15, %r6;
	@%p4 bra 	$L__BB0_2;
$L__BB0_3:
	ret;

}
	// .globl	_Z25intensitySliceRangeKernelPhS_jiij
.visible .entry _Z25intensitySliceRangeKernelPhS_jiij(
	.param .u64 .ptr .align 1 _Z25intensitySliceRangeKernelPhS_jiij_param_0,
	.param .u64 .ptr .align 1 _Z25intensitySliceRangeKernelPhS_jiij_param_1,
	.param .u32 _Z25intensitySliceRangeKernelPhS_jiij_param_2,
	.param .u32 _Z25intensitySliceRangeKernelPhS_jiij_param_3,
	.param .u32 _Z25intensitySliceRangeKernelPhS_jiij_param_4,
	.param .u32 _Z25intensitySliceRangeKernelPhS_jiij_param_5
)
{
	.reg .pred 	%p<5>;
	.reg .b16 	%rs<5>;
	.reg .b32 	%r<16>;
	.reg .b64 	%rd<8>;

	ld.param.u64 	%rd3, [_Z25intensitySliceRangeKernelPhS_jiij_param_0];
	ld.param.u64 	%rd4, [_Z25intensitySliceRangeKernelPhS_jiij_param_1];
	ld.param.u32 	%r6, [_Z25intensitySliceRangeKernelPhS_jiij_param_2];
	ld.param.u32 	%r7, [_Z25intensitySliceRangeKernelPhS_jiij_param_3];
	ld.param.u32 	%r8, [_Z25intensitySliceRangeKernelPhS_jiij_param_4];
	ld.param.u32 	%r9, [_Z25intensitySliceRangeKernelPhS_jiij_param_5];
	mov.u32 	%r10, %tid.x;
	mov.u32 	%r1, %ntid.x;
	mov.u32 	%r11, %ctaid.x;
	mad.lo.s32 	%r15, %r1, %r11, %r10;
	setp.ge.u32 	%p1, %r15, %r6;
	@%p1 bra 	$L__BB1_3;
	cvt.u16.u32 	%rs1, %r9;
	mov.u32 	%r12, %nctaid.x;
	mul.lo.s32 	%r3, %r12, %r1;
	cvta.to.global.u64 	%rd1, %rd3;
	cvta.to.global.u64 	%rd2, %rd4;
$L__BB1_2:
	cvt.u64.u32 	%rd5, %r15;
	add.s64 	%rd6, %rd1, %rd5;
	ld.global.u8 	%rs2, [%rd6];
	cvt.u32.u16 	%r13, %rs2;
	and.b32  	%r14, %r13, 255;
	setp.le.u32 	%p2, %r7, %r14;
	setp.ge.u32 	%p3, %r8, %r14;
	selp.b16 	%rs3, %rs1, %rs2, %p3;
	selp.b16 	%rs4, %rs3, %rs2, %p2;
	add.s64 	%rd7, %rd2, %rd5;
	st.global.u8 	[%rd7], %rs4;
	add.s32 	%r15, %r15, %r3;
	setp.lt.u32 	%p4, %r15, %r6;
	@%p4 bra 	$L__BB1_2;
$L__BB1_3:
	ret;

}
	// .globl	_Z21bitPlaneSlicingKernelPhS_jh
.visible .entry _Z21bitPlaneSlicingKernelPhS_jh(
	.param .u64 .ptr .align 1 _Z21bitPlaneSlicingKernelPhS_jh_param_0,
	.param .u64 .ptr .align 1 _Z21bitPlaneSlicingKernelPhS_jh_param_1,
	.param .u32 _Z21bitPlaneSlicingKernelPhS_jh_param_2,
	.param .u8 _Z21bitPlaneSlicingKernelPhS_jh_param_3
)
{
	.reg .pred 	%p<4>;
	.reg .b16 	%rs<3>;
	.reg .b32 	%r<16>;
	.reg .b64 	%rd<8>;

	ld.param.u64 	%rd3, [_Z21bitPlaneSlicingKernelPhS_jh_param_0];
	ld.param.u64 	%rd4, [_Z21bitPlaneSlicingKernelPhS_jh_param_1];
	ld.param.u32 	%r7, [_Z21bitPlaneSlicingKernelPhS_jh_param_2];
	ld.param.u8 	%rs1, [_Z21bitPlaneSlicingKernelPhS_jh_param_3];
	mov.u32 	%r8, %tid.x;
	mov.u32 	%r1, %ntid.x;
	mov.u32 	%r9, %ctaid.x;
	mad.lo.s32 	%r15, %r1, %r9, %r8;
	setp.ge.u32 	%p1, %r15, %r7;
	@%p1 bra 	$L__BB2_3;
	cvt.u32.u16 	%r10, %rs1;
	mov.b32 	%r11, 1;
	shl.b32 	%r3, %r11, %r10;
	mov.u32 	%r12, %nctaid.x;
	mul.lo.s32 	%r4, %r12, %r1;
	cvta.to.global.u64 	%rd1, %rd3;
	cvta.to.global.u64 	%rd2, %rd4;
$L__BB2_2:
	cvt.u64.u32 	%rd5, %r15;
	add.s64 	%rd6, %rd1, %rd5;
	ld.global.u8 	%r13, [%rd6];
	and.b32  	%r14, %r3, %r13;
	setp.ne.s32 	%p2, %r14, 0;
	selp.s16 	%rs2, -1, 0, %p2;
	add.s64 	%rd7, %rd2, %rd5;
	st.global.u8 	[%rd7], %rs2;
	add.s32 	%r15, %r15, %r4;
	setp.lt.u32 	%p3, %r15, %r7;
	@%p3 bra 	$L__BB2_2;
$L__BB2_3:
	ret;

}
	// .globl	_Z13bitMaskKernelPhS_jh
.visible .entry _Z13bitMaskKernelPhS_jh(
	.param .u64 .ptr .align 1 _Z13bitMaskKernelPhS_jh_param_0,
	.param .u64 .ptr .align 1 _Z13bitMaskKernelPhS_jh_param_1,
	.param .u32 _Z13bitMaskKernelPhS_jh_param_2,
	.param .u8 _Z13bitMaskKernelPhS_jh_param_3
)
{
	.reg .pred 	%p<3>;
	.reg .b16 	%rs<4>;
	.reg .b32 	%r<11>;
	.reg .b64 	%rd<8>;

	ld.param.u64 	%rd3, [_Z13bitMaskKernelPhS_jh_param_0];
	ld.param.u64 	%rd4, [_Z13bitMaskKernelPhS_jh_param_1];
	ld.param.u32 	%r6, [_Z13bitMaskKernelPhS_jh_param_2];
	ld.param.u8 	%rs1, [_Z13bitMaskKernelPhS_jh_param_3];
	mov.u32 	%r7, %tid.x;
	mov.u32 	%r1, %ntid.x;
	mov.u32 	%r8, %ctaid.x;
	mad.lo.s32 	%r10, %r1, %r8, %r7;
	setp.ge.u32 	%p1, %r10, %r6;
	@%p1 bra 	$L__BB3_3;
	mov.u32 	%r9, %nctaid.x;
	mul.lo.s32 	%r3, %r9, %r1;
	cvta.to.global.u64 	%rd1, %rd3;
	cvta.to.global.u64 	%rd2, %rd4;
$L__BB3_2:
	cvt.u64.u32 	%rd5, %r10;
	add.s64 	%rd6, %rd1, %rd5;
	ld.global.u8 	%rs2, [%rd6];
	and.b16  	%rs3, %rs2, %rs1;
	add.s64 	%rd7, %rd2, %rd5;
	st.global.u8 	[%rd7], %rs3;
	add.s32 	%r10, %r10, %r3;
	setp.lt.u32 	%p2, %r10, %r6;
	@%p2 bra 	$L__BB3_2;
$L__BB3_3:
	ret;

}


// ===== COMPILED SASS (sm_100) =====

	.target	sm_100

	.elftype	@"ET_EXEC"


//--------------------- .note.nv.tkinfo           --------------------------
	.section	.note.nv.tkinfo,"",@"SHT_NOTE"
	.sectionflags	@"SHF_NOTE_NV_TKINFO"
	.tkinfo
        /*0018*/ 	.word	0x00000002
        /*0030*/ 	.string	""
        /*0030*/ 	.string	"ptxas"
        /*0030*/ 	.string	"Cuda compilation tools, release 13.0, V13.0.88"
        /*0030*/ 	.string	"Build cuda_13.0.r13.0/compiler.36424714_0"
        /*0030*/ 	.string	"-arch sm_100 -m 64 "



//--------------------- .note.nv.cuinfo           --------------------------
	.section	.note.nv.cuinfo,"",@"SHT_NOTE"
	.sectionflags	@"SHF_NOTE_NV_CUINFO"
        /*0018*/ 	.short	0x0002
        /*001a*/ 	.short	0x0064
        /*001c*/ 	.short	0x0082
	.zero		2


//--------------------- .nv.info                  --------------------------
	.section	.nv.info,"",@"SHT_CUDA_INFO"
	.align	4


	//----- nvinfo : EIATTR_REGCOUNT
	.align		4
        /*0000*/ 	.byte	0x04, 0x2f
        /*0002*/ 	.short	(.L_1 - .L_0)
	.align		4
.L_0:
        /*0004*/ 	.word	index@(_Z26intensitySliceThreshKernelPhS_jiij)
        /*0008*/ 	.word	0x0000000a


	//----- nvinfo : EIATTR_FRAME_SIZE
	.align		4
.L_1:
        /*000c*/ 	.byte	0x04, 0x11
        /*000e*/ 	.short	(.L_3 - .L_2)
	.align		4
.L_2:
        /*0010*/ 	.word	index@(_Z26intensitySliceThreshKernelPhS_jiij)
        /*0014*/ 	.word	0x00000000


	//----- nvinfo : EIATTR_REGCOUNT
	.align		4
.L_3:
        /*0018*/ 	.byte	0x04, 0x2f
        /*001a*/ 	.short	(.L_5 - .L_4)
	.align		4
.L_4:
        /*001c*/ 	.word	index@(_Z25intensitySliceRangeKernelPhS_jiij)
        /*0020*/ 	.word	0x0000000a


	//----- nvinfo : EIATTR_FRAME_SIZE
	.align		4
.L_5:
        /*0024*/ 	.byte	0x04, 0x11
        /*0026*/ 	.short	(.L_7 - .L_6)
	.align		4
.L_6:
        /*0028*/ 	.word	index@(_Z25intensitySliceRangeKernelPhS_jiij)
        /*002c*/ 	.word	0x00000000


	//----- nvinfo : EIATTR_REGCOUNT
	.align		4
.L_7:
        /*0030*/ 	.byte	0x04, 0x2f
        /*0032*/ 	.short	(.L_9 - .L_8)
	.align		4
.L_8:
        /*0034*/ 	.word	index@(_Z21bitPlaneSlicingKernelPhS_jh)
        /*0038*/ 	.word	0x0000000a


	//----- nvinfo : EIATTR_FRAME_SIZE
	.align		4
.L_9:
        /*003c*/ 	.byte	0x04, 0x11
        /*003e*/ 	.short	(.L_11 - .L_10)
	.align		4
.L_10:
        /*0040*/ 	.word	index@(_Z21bitPlaneSlicingKernelPhS_jh)
        /*0044*/ 	.word	0x00000000


	//----- nvinfo : EIATTR_REGCOUNT
	.align		4
.L_11:
        /*0048*/ 	.byte	0x04, 0x2f
        /*004a*/ 	.short	(.L_13 - .L_12)
	.align		4
.L_12:
        /*004c*/ 	.word	index@(_Z13bitMaskKernelPhS_jh)
        /*0050*/ 	.word	0x0000000a


	//----- nvinfo : EIATTR_FRAME_SIZE
	.align		4
.L_13:
        /*0054*/ 	.byte	0x04, 0x11
        /*0056*/ 	.short	(.L_15 - .L_14)
	.align		4
.L_14:
        /*0058*/ 	.word	index@(_Z13bitMaskKernelPhS_jh)
        /*005c*/ 	.word	0x00000000


	//----- nvinfo : EIATTR_MIN_STACK_SIZE
	.align		4
.L_15:
        /*0060*/ 	.byte	0x04, 0x12
        /*0062*/ 	.short	(.L_17 - .L_16)
	.align		4
.L_16:
        /*0064*/ 	.word	index@(_Z13bitMaskKernelPhS_jh)
        /*0068*/ 	.word	0x00000000


	//----- nvinfo : EIATTR_MIN_STACK_SIZE
	.align		4
.L_17:
        /*006c*/ 	.byte	0x04, 0x12
        /*006e*/ 	.short	(.L_19 - .L_18)
	.align		4
.L_18:
        /*0070*/ 	.word	index@(_Z21bitPlaneSlicingKernelPhS_jh)
        /*0074*/ 	.word	0x00000000


	//----- nvinfo : EIATTR_MIN_STACK_SIZE
	.align		4
.L_19:
        /*0078*/ 	.byte	0x04, 0x12
        /*007a*/ 	.short	(.L_21 - .L_20)
	.align		4
.L_20:
        /*007c*/ 	.word	index@(_Z25intensitySliceRangeKernelPhS_jiij)
        /*0080*/ 	.word	0x00000000


	//----- nvinfo : EIATTR_MIN_STACK_SIZE
	.align		4
.L_21:
        /*0084*/ 	.byte	0x04, 0x12
        /*0086*/ 	.short	(.L_23 - .L_22)
	.align		4
.L_22:
        /*0088*/ 	.word	index@(_Z26intensitySliceThreshKernelPhS_jiij)
        /*008c*/ 	.word	0x00000000
.L_23:


//--------------------- .nv.compat                --------------------------
	.section	.nv.compat,"",@"SHT_CUDA_COMPAT_INFO"
	.align	4
        /*0000*/ 	.byte	0x02, 0x09, 0x00, 0x00, 0x02, 0x02, 0x01, 0x00, 0x02, 0x05, 0x05, 0x00, 0x03, 0x07, 0x01, 0x01
        /*0010*/ 	.byte	0x02, 0x03, 0x00, 0x00, 0x02, 0x06, 0x01, 0x00, 0x04, 0x0b, 0x08, 0x00, 0x09, 0x00, 0x00, 0x00
        /*0020*/ 	.byte	0x00, 0x00, 0x00, 0x00


//--------------------- .nv.info._Z13bitMaskKernelPhS_jh --------------------------
	.section	.nv.info._Z13bitMaskKernelPhS_jh,"",@"SHT_CUDA_INFO"
	.sectionflags	@""
	.align	4


	//----- nvinfo : EIATTR_CUDA_API_VERSION
	.align		4
        /*0000*/ 	.byte	0x04, 0x37
        /*0002*/ 	.short	(.L_25 - .L_24)
.L_24:
        /*0004*/ 	.word	0x00000082


	//----- nvinfo : EIATTR_KPARAM_INFO
	.align		4
.L_25:
        /*0008*/ 	.byte	0x04, 0x17
        /*000a*/ 	.short	(.L_27 - .L_26)
.L_26:
        /*000c*/ 	.word	0x00000000
        /*0010*/ 	.short	0x0003
        /*0012*/ 	.short	0x0014
        /*0014*/ 	.byte	0x00, 0xf0, 0x05, 0x00


	//----- nvinfo : EIATTR_KPARAM_INFO
	.align		4
.L_27:
        /*0018*/ 	.byte	0x04, 0x17
        /*001a*/ 	.short	(.L_29 - .L_28)
.L_28:
        /*001c*/ 	.word	0x00000000
        /*0020*/ 	.short	0x0002
        /*0022*/ 	.short	0x0010
        /*0024*/ 	.byte	0x00, 0xf0, 0x11, 0x00


	//----- nvinfo : EIATTR_KPARAM_INFO
	.align		4
.L_29:
        /*0028*/ 	.byte	0x04, 0x17
        /*002a*/ 	.short	(.L_31 - .L_30)
.L_30:
        /*002c*/ 	.word	0x00000000
        /*0030*/ 	.short	0x0001
        /*0032*/ 	.short	0x0008
        /*0034*/ 	.byte	0x00, 0xf5, 0x21, 0x00


	//----- nvinfo : EIATTR_KPARAM_INFO
	.align		4
.L_31:
        /*0038*/ 	.byte	0x04, 0x17
        /*003a*/ 	.short	(.L_33 - .L_32)
.L_32:
        /*003c*/ 	.word	0x00000000
        /*0040*/ 	.short	0x0000
        /*0042*/ 	.short	0x0000
        /*0044*/ 	.byte	0x00, 0xf5, 0x21, 0x00


	//----- nvinfo : EIATTR_SPARSE_MMA_MASK
	.align		4
.L_33:
        /*0048*/ 	.byte	0x03, 0x50
        /*004a*/ 	.short	0x0000


	//----- nvinfo : EIATTR_MAXREG_COUNT
	.align		4
        /*004c*/ 	.byte	0x03, 0x1b
        /*004e*/ 	.short	0x00ff


	//----- nvinfo : EIATTR_MERCURY_ISA_VERSION
	.align		4
        /*0050*/ 	.byte	0x03, 0x5f
        /*0052*/ 	.short	0x0101


	//----- nvinfo : EIATTR_VRC_CTA_INIT_COUNT
	.align		4
        /*0054*/ 	.byte	0x02, 0x4a
	.zero		1
	.zero		1


	//----- nvinfo : EIATTR_EXIT_INSTR_OFFSETS
	.align		4
        /*0058*/ 	.byte	0x04, 0x1c
        /*005a*/ 	.short	(.L_35 - .L_34)


	//   ....[0]....
.L_34:
        /*005c*/ 	.word	0x00000070


	//   ....[1]....
        /*0060*/ 	.word	0x00000170


	//----- nvinfo : EIATTR_CRS_STACK_SIZE
	.align		4
.L_35:
        /*0064*/ 	.byte	0x04, 0x1e
        /*0066*/ 	.short	(.L_37 - .L_36)
.L_36:
        /*0068*/ 	.word	0x00000000


	//----- nvinfo : EIATTR_CBANK_PARAM_SIZE
	.align		4
.L_37:
        /*006c*/ 	.byte	0x03, 0x19
        /*006e*/ 	.short	0x0015


	//----- nvinfo : EIATTR_PARAM_CBANK
	.align		4
        /*0070*/ 	.byte	0x04, 0x0a
        /*0072*/ 	.short	(.L_39 - .L_38)
	.align		4
.L_38:
        /*0074*/ 	.word	index@(.nv.constant0._Z13bitMaskKernelPhS_jh)
        /*0078*/ 	.short	0x0380
        /*007a*/ 	.short	0x0015


	//----- nvinfo : EIATTR_SW_WAR
	.align		4
.L_39:
        /*007c*/ 	.byte	0x04, 0x36
        /*007e*/ 	.short	(.L_41 - .L_40)
.L_40:
        /*0080*/ 	.word	0x00000008
.L_41:


//--------------------- .nv.info._Z21bitPlaneSlicingKernelPhS_jh --------------------------
	.section	.nv.info._Z21bitPlaneSlicingKernelPhS_jh,"",@"SHT_CUDA_INFO"
	.sectionflags	@""
	.align	4


	//----- nvinfo : EIATTR_CUDA_API_VERSION
	.align		4
        /*0000*/ 	.byte	0x04, 0x37
        /*0002*/ 	.short	(.L_43 - .L_42)
.L_42:
        /*0004*/ 	.word	0x00000082


	//----- nvinfo : EIATTR_KPARAM_INFO
	.align		4
.L_43:
        /*0008*/ 	.byte	0x04, 0x17
        /*000a*/ 	.short	(.L_45 - .L_44)
.L_44:
        /*000c*/ 	.word	0x00000000
        /*0010*/ 	.short	0x0003
        /*0012*/ 	.short	0x0014
        /*0014*/ 	.byte	0x00, 0xf0, 0x05, 0x00


	//----- nvinfo : EIATTR_KPARAM_INFO
	.align		4
.L_45:
        /*0018*/ 	.byte	0x04, 0x17
        /*001a*/ 	.short	(.L_47 - .L_46)
.L_46:
        /*001c*/ 	.word	0x00000000
        /*0020*/ 	.short	0x0002
        /*0022*/ 	.short	0x0010
        /*0024*/ 	.byte	0x00, 0xf0, 0x11, 0x00


	//----- nvinfo : EIATTR_KPARAM_INFO
	.align		4
.L_47:
        /*0028*/ 	.byte	0x04, 0x17
        /*002a*/ 	.short	(.L_49 - .L_48)
.L_48:
        /*002c*/ 	.word	0x00000000
        /*0030*/ 	.short	0x0001
        /*0032*/ 	.short	0x0008
        /*0034*/ 	.byte	0x00, 0xf5, 0x21, 0x00


	//----- nvinfo : EIATTR_KPARAM_INFO
	.align		4
.L_49:
        /*0038*/ 	.byte	0x04, 0x17
        /*003a*/ 	.short	(.L_51 - .L_50)
.L_50:
        /*003c*/ 	.word	0x00000000
        /*0040*/ 	.short	0x0000
        /*0042*/ 	.short	0x0000
        /*0044*/ 	.byte	0x00, 0xf5, 0x21, 0x00


	//----- nvinfo : EIATTR_SPARSE_MMA_MASK
	.align		4
.L_51:
        /*0048*/ 	.byte	0x03, 0x50
        /*004a*/ 	.short	0x0000


	//----- nvinfo : EIATTR_MAXREG_COUNT
	.align		4
        /*004c*/ 	.byte	0x03, 0x1b
        /*004e*/ 	.short	0x00ff


	//----- nvinfo : EIATTR_MERCURY_ISA_VERSION
	.align		4
        /*0050*/ 	.byte	0x03, 0x5f
        /*0052*/ 	.short	0x0101


	//----- nvinfo : EIATTR_VRC_CTA_INIT_COUNT
	.align		4
        /*0054*/ 	.byte	0x02, 0x4a
	.zero		1
	.zero		1


	//----- nvinfo : EIATTR_EXIT_INSTR_OFFSETS
	.align		4
        /*0058*/ 	.byte	0x04, 0x1c
        /*005a*/ 	.short	(.L_53 - .L_52)


	//   ....[0]....
.L_52:
        /*005c*/ 	.word	0x00000070


	//   ....[1]....
        /*0060*/ 	.word	0x000001a0


	//----- nvinfo : EIATTR_CRS_STACK_SIZE
	.align		4
.L_53:
        /*0064*/ 	.byte	0x04, 0x1e
        /*0066*/ 	.short	(.L_55 - .L_54)
.L_54:
        /*0068*/ 	.word	0x00000000


	//----- nvinfo : EIATTR_CBANK_PARAM_SIZE
	.align		4
.L_55:
        /*006c*/ 	.byte	0x03, 0x19
        /*006e*/ 	.short	0x0015


	//----- nvinfo : EIATTR_PARAM_CBANK
	.align		4
        /*0070*/ 	.byte	0x04, 0x0a
        /*0072*/ 	.short	(.L_57 - .L_56)
	.align		4
.L_56:
        /*0074*/ 	.word	index@(.nv.constant0._Z21bitPlaneSlicingKernelPhS_jh)
        /*0078*/ 	.short	0x0380
        /*007a*/ 	.short	0x0015


	//----- nvinfo : EIATTR_SW_WAR
	.align		4
.L_57:
        /*007c*/ 	.byte	0x04, 0x36
        /*007e*/ 	.short	(.L_59 - .L_58)
.L_58:
        /*0080*/ 	.word	0x00000008
.L_59:


//--------------------- .nv.info._Z25intensitySliceRangeKernelPhS_jiij --------------------------
	.section	.nv.info._Z25intensitySliceRangeKernelPhS_jiij,"",@"SHT_CUDA_INFO"
	.sectionflags	@""
	.align	4


	//----- nvinfo : EIATTR_CUDA_API_VERSION
	.align		4
        /*0000*/ 	.byte	0x04, 0x37
        /*0002*/ 	.short	(.L_61 - .L_60)
.L_60:
        /*0004*/ 	.word	0x00000082


	//----- nvinfo : EIATTR_KPARAM_INFO
	.align		4
.L_61:
        /*0008*/ 	.byte	0x04, 0x17
        /*000a*/ 	.short	(.L_63 - .L_62)
.L_62:
        /*000c*/ 	.word	0x00000000
        /*0010*/ 	.short	0x0005
        /*0012*/ 	.short	0x001c
        /*0014*/ 	.byte	0x00, 0xf0, 0x11, 0x00


	//----- nvinfo : EIATTR_KPARAM_INFO
	.align		4
.L_63:
        /*0018*/ 	.byte	0x04, 0x17
        /*001a*/ 	.short	(.L_65 - .L_64)
.L_64:
        /*001c*/ 	.word	0x00000000
        /*0020*/ 	.short	0x0004
        /*0022*/ 	.short	0x0018
        /*0024*/ 	.byte	0x00, 0xf0, 0x11, 0x00


	//----- nvinfo : EIATTR_KPARAM_INFO
	.align		4
.L_65:
        /*0028*/ 	.byte	0x04, 0x17
        /*002a*/ 	.short	(.L_67 - .L_66)
.L_66:
        /*002c*/ 	.word	0x00000000
        /*0030*/ 	.short	0x0003
        /*0032*/ 	.short	0x0014
        /*0034*/ 	.byte	0x00, 0xf0, 0x11, 0x00


	//----- nvinfo : EIATTR_KPARAM_INFO
	.align		4
.L_67:
        /*0038*/ 	.byte	0x04, 0x17
        /*003a*/ 	.short	(.L_69 - .L_68)
.L_68:
        /*003c*/ 	.word	0x00000000
        /*0040*/ 	.short	0x0002
        /*0042*/ 	.short	0x0010
        /*0044*/ 	.byte	0x00, 0xf0, 0x11, 0x00


	//----- nvinfo : EIATTR_KPARAM_INFO
	.align		4
.L_69:
        /*0048*/ 	.byte	0x04, 0x17
        /*004a*/ 	.short	(.L_71 - .L_70)
.L_70:
        /*004c*/ 	.word	0x00000000
        /*0050*/ 	.short	0x0001
        /*0052*/ 	.short	0x0008
        /*0054*/ 	.byte	0x00, 0xf5, 0x21, 0x00


	//----- nvinfo : EIATTR_KPARAM_INFO
	.align		4
.L_71:
        /*0058*/ 	.byte	0x04, 0x17
        /*005a*/ 	.short	(.L_73 - .L_72)
.L_72:
        /*005c*/ 	.word	0x00000000
        /*0060*/ 	.short	0x0000
        /*0062*/ 	.short	0x0000
        /*0064*/ 	.byte	0x00, 0xf5, 0x21, 0x00


	//----- nvinfo : EIATTR_SPARSE_MMA_MASK
	.align		4
.L_73:
        /*0068*/ 	.byte	0x03, 0x50
        /*006a*/ 	.short	0x0000


	//----- nvinfo : EIATTR_MAXREG_COUNT
	.align		4
        /*006c*/ 	.byte	0x03, 0x1b
        /*006e*/ 	.short	0x00ff


	//----- nvinfo : EIATTR_MERCURY_ISA_VERSION
	.align		4
        /*0070*/ 	.byte	0x03, 0x5f
        /*0072*/ 	.short	0x0101


	//----- nvinfo : EIATTR_VRC_CTA_INIT_COUNT
	.align		4
        /*0074*/ 	.byte	0x02, 0x4a
	.zero		1
	.zero		1


	//----- nvinfo : EIATTR_EXIT_INSTR_OFFSETS
	.align		4
        /*0078*/ 	.byte	0x04, 0x1c
        /*007a*/ 	.short	(.L_75 - .L_74)


	//   ....[0]....
.L_74:
        /*007c*/ 	.word	0x00000070


	//   ....[1]....
        /*0080*/ 	.word	0x000001b0


	//----- nvinfo : EIATTR_CRS_STACK_SIZE
	.align		4
.L_75:
        /*0084*/ 	.byte	0x04, 0x1e
        /*0086*/ 	.short	(.L_77 - .L_76)
.L_76:
        /*0088*/ 	.word	0x00000000


	//----- nvinfo : EIATTR_CBANK_PARAM_SIZE
	.align		4
.L_77:
        /*008c*/ 	.byte	0x03, 0x19
        /*008e*/ 	.short	0x0020


	//----- nvinfo : EIATTR_PARAM_CBANK
	.align		4
        /*0090*/ 	.byte	0x04, 0x0a
        /*0092*/ 	.short	(.L_79 - .L_78)
	.align		4
.L_78:
        /*0094*/ 	.word	index@(.nv.constant0._Z25intensitySliceRangeKernelPhS_jiij)
        /*0098*/ 	.short	0x0380
        /*009a*/ 	.short	0x0020


	//----- nvinfo : EIATTR_SW_WAR
	.align		4
.L_79:
        /*009c*/ 	.byte	0x04, 0x36
        /*009e*/ 	.short	(.L_81 - .L_80)
.L_80:
        /*00a0*/ 	.word	0x00000008
.L_81:


//--------------------- .nv.info._Z26intensitySliceThreshKernelPhS_jiij --------------------------
	.section	.nv.info._Z26intensitySliceThreshKernelPhS_jiij,"",@"SHT_CUDA_INFO"
	.sectionflags	@""
	.align	4


	//----- nvinfo : EIATTR_CUDA_API_VERSION
	.align		4
        /*0000*/ 	.byte	0x04, 0x37
        /*0002*/ 	.short	(.L_83 - .L_82)
.L_82:
        /*0004*/ 	.word	0x00000082


	//----- nvinfo : EIATTR_KPARAM_INFO
	.align		4
.L_83:
        /*0008*/ 	.byte	0x04, 0x17
        /*000a*/ 	.short	(.L_85 - .L_84)
.L_84:
        /*000c*/ 	.word	0x00000000
        /*0010*/ 	.short	0x0005
        /*0012*/ 	.short	0x001c
        /*0014*/ 	.byte	0x00, 0xf0, 0x11, 0x00


	//----- nvinfo : EIATTR_KPARAM_INFO
	.align		4
.L_85:
        /*0018*/ 	.byte	0x04, 0x17
        /*001a*/ 	.short	(.L_87 - .L_86)
.L_86:
        /*001c*/ 	.word	0x00000000
        /*0020*/ 	.short	0x0004
        /*0022*/ 	.short	0x0018
        /*0024*/ 	.byte	0x00, 0xf0, 0x11, 0x00


	//----- nvinfo : EIATTR_KPARAM_INFO
	.align		4
.L_87:
        /*0028*/ 	.byte	0x04, 0x17
        /*002a*/ 	.short	(.L_89 - .L_88)
.L_88:
        /*002c*/ 	.word	0x00000000
        /*0030*/ 	.short	0x0003
        /*0032*/ 	.short	0x0014
        /*0034*/ 	.byte	0x00, 0xf0, 0x11, 0x00


	//----- nvinfo : EIATTR_KPARAM_INFO
	.align		4
.L_89:
        /*0038*/ 	.byte	0x04, 0x17
        /*003a*/ 	.short	(.L_91 - .L_90)
.L_90:
        /*003c*/ 	.word	0x00000000
        /*0040*/ 	.short	0x0002
        /*0042*/ 	.short	0x0010
        /*0044*/ 	.byte	0x00, 0xf0, 0x11, 0x00


	//----- nvinfo : EIATTR_KPARAM_INFO
	.align		4
.L_91:
        /*0048*/ 	.byte	0x04, 0x17
        /*004a*/ 	.short	(.L_93 - .L_92)
.L_92:
        /*004c*/ 	.word	0x00000000
        /*0050*/ 	.short	0x0001
        /*0052*/ 	.short	0x0008
        /*0054*/ 	.byte	0x00, 0xf5, 0x21, 0x00


	//----- nvinfo : EIATTR_KPARAM_INFO
	.align		4
.L_93:
        /*0058*/ 	.byte	0x04, 0x17
        /*005a*/ 	.short	(.L_95 - .L_94)
.L_94:
        /*005c*/ 	.word	0x00000000
        /*0060*/ 	.short	0x0000
        /*0062*/ 	.short	0x0000
        /*0064*/ 	.byte	0x00, 0xf5, 0x21, 0x00


	//----- nvinfo : EIATTR_SPARSE_MMA_MASK
	.align		4
.L_95:
        /*0068*/ 	.byte	0x03, 0x50
        /*006a*/ 	.short	0x0000


	//----- nvinfo : EIATTR_MAXREG_COUNT
	.align		4
        /*006c*/ 	.byte	0x03, 0x1b
        /*006e*/ 	.short	0x00ff


	//----- nvinfo : EIATTR_MERCURY_ISA_VERSION
	.align		4
        /*0070*/ 	.byte	0x03, 0x5f
        /*0072*/ 	.short	0x0101


	//----- nvinfo : EIATTR_VRC_CTA_INIT_COUNT
	.align		4
        /*0074*/ 	.byte	0x02, 0x4a
	.zero		1
	.zero		1


	//----- nvinfo : EIATTR_EXIT_INSTR_OFFSETS
	.align		4
        /*0078*/ 	.byte	0x04, 0x1c
        /*007a*/ 	.short	(.L_97 - .L_96)


	//   ....[0]....
.L_96:
        /*007c*/ 	.word	0x00000070


	//   ....[1]....
        /*0080*/ 	.word	0x000001b0


	//----- nvinfo : EIATTR_CRS_STACK_SIZE
	.align		4
.L_97:
        /*0084*/ 	.byte	0x04, 0x1e
        /*0086*/ 	.short	(.L_99 - .L_98)
.L_98:
        /*0088*/ 	.word	0x00000000


	//----- nvinfo : EIATTR_CBANK_PARAM_SIZE
	.align		4
.L_99:
        /*008c*/ 	.byte	0x03, 0x19
        /*008e*/ 	.short	0x0020


	//----- nvinfo : EIATTR_PARAM_CBANK
	.align		4
        /*0090*/ 	.byte	0x04, 0x0a
        /*0092*/ 	.short	(.L_101 - .L_100)
	.align		4
.L_100:
        /*0094*/ 	.word	index@(.nv.constant0._Z26intensitySliceThreshKernelPhS_jiij)
        /*0098*/ 	.short	0x0380
        /*009a*/ 	.short	0x0020


	//----- nvinfo : EIATTR_SW_WAR
	.align		4
.L_101:
        /*009c*/ 	.byte	0x04, 0x36
        /*009e*/ 	.short	(.L_103 - .L_102)
.L_102:
        /*00a0*/ 	.word	0x00000008
.L_103:


//--------------------- .nv.callgraph             --------------------------
	.section	.nv.callgraph,"",@"SHT_CUDA_CALLGRAPH"
	.align	4
	.sectionentsize	8
	.align		4
        /*0000*/ 	.word	0x00000000
	.align		4
        /*0004*/ 	.word	0xffffffff
	.align		4
        /*0008*/ 	.word	0x00000000
	.align		4
        /*000c*/ 	.word	0xfffffffe
	.align		4
        /*0010*/ 	.word	0x00000000
	.align		4
        /*0014*/ 	.word	0xfffffffd
	.align		4
        /*0018*/ 	.word	0x00000000
	.align		4
        /*001c*/ 	.word	0xfffffffc


//--------------------- .text._Z13bitMaskKernelPhS_jh --------------------------
	.section	.text._Z13bitMaskKernelPhS_jh,"ax",@progbits
	.align	128
        .global         _Z13bitMaskKernelPhS_jh
        .type           _Z13bitMaskKernelPhS_jh,@function
        .size           _Z13bitMaskKernelPhS_jh,(.L_x_8 - _Z13bitMaskKernelPhS_jh)
        .other          _Z13bitMaskKernelPhS_jh,@"STO_CUDA_ENTRY STV_DEFAULT"
_Z13bitMaskKernelPhS_jh:
.text._Z13bitMaskKernelPhS_jh:
[----:B------:R-:W-:Y:S01]  /*0000*/  LDC R1, c[0x0][0x37c] ;  /* 0x0000df00ff017b82 */ /* 0x000fe20000000800 */
[----:B------:R-:W0:Y:S01]  /*0010*/  S2R R0, SR_TID.X ;  /* 0x0000000000007919 */ /* 0x000e220000002100 */
[----:B------:R-:W0:Y:S01]  /*0020*/  LDCU UR4, c[0x0][0x360] ;  /* 0x00006c00ff0477ac */ /* 0x000e220008000800 */
[----:B------:R-:W0:Y:S01]  /*0030*/  S2R R3, SR_CTAID.X ;  /* 0x0000000000037919 */ /* 0x000e220000002500 */
[----:B------:R-:W1:Y:S01]  /*0040*/  LDCU UR8, c[0x0][0x390] ;  /* 0x00007200ff0877ac */ /* 0x000e620008000800 */
[----:B0-----:R-:W-:-:S05]  /*0050*/  IMAD R0, R3, UR4, R0 ;  /* 0x0000000403007c24 */ /* 0x001fca000f8e0200 */
[----:B-1----:R-:W-:-:S13]  /*0060*/  ISETP.GE.U32.AND P0, PT, R0, UR8, PT ;  /* 0x0000000800007c0c */ /* 0x002fda000bf06070 */
[----:B------:R-:W-:Y:S05]  /*0070*/  @P0 EXIT ;  /* 0x000000000000094d */ /* 0x000fea0003800000 */
[----:B------:R-:W0:Y:S01]  /*0080*/  LDCU UR5, c[0x0][0x370] ;  /* 0x00006e00ff0577ac */ /* 0x000e220008000800 */
[----:B------:R-:W1:Y:S01]  /*0090*/  LDCU.U8 UR9, c[0x0][0x394] ;  /* 0x00007280ff0977ac */ /* 0x000e620008000000 */
[----:B------:R-:W2:Y:S01]  /*00a0*/  LDCU.64 UR6, c[0x0][0x358] ;  /* 0x00006b00ff0677ac */ /* 0x000ea20008000a00 */
[----:B------:R-:W3:Y:S01]  /*00b0*/  LDCU.128 UR12, c[0x0][0x380] ;  /* 0x00007000ff0c77ac */ /* 0x000ee20008000c00 */
[----:B0-----:R-:W-:-:S12]  /*00c0*/  UIMAD UR4, UR4, UR5, URZ ;  /* 0x00000005040472a4 */ /* 0x001fd8000f8e02ff */
.L_x_0:
[----:B---3--:R-:W-:-:S05]  /*00d0*/  IADD3 R2, P0, PT, R0, UR12, RZ ;  /* 0x0000000c00027c10 */ /* 0x008fca000ff1e0ff */
[----:B------:R-:W-:-:S05]  /*00e0*/  IMAD.X R3, RZ, RZ, UR13, P0 ;  /* 0x0000000dff037e24 */ /* 0x000fca00080e06ff */
[----:B--2---:R-:W1:Y:S01]  /*00f0*/  LDG.E.U8 R2, desc[UR6][R2.64] ;  /* 0x0000000602027981 */ /* 0x004e62000c1e1100 */
[C---:B0-----:R-:W-:Y:S01]  /*0100*/  IADD3 R4, P0, PT, R0.reuse, UR14, RZ ;  /* 0x0000000e00047c10 */ /* 0x041fe2000ff1e0ff */
[----:B------:R-:W-:-:S04]  /*0110*/  VIADD R0, R0, UR4 ;  /* 0x0000000400007c36 */ /* 0x000fc80008000000 */
[----:B------:R-:W-:Y:S01]  /*0120*/  IMAD.X R5, RZ, RZ, UR15, P0 ;  /* 0x0000000fff057e24 */ /* 0x000fe200080e06ff */
[----:B------:R-:W-:Y:S02]  /*0130*/  ISETP.GE.U32.AND P0, PT, R0, UR8, PT ;  /* 0x0000000800007c0c */ /* 0x000fe4000bf06070 */
[----:B-1----:R-:W-:-:S05]  /*0140*/  LOP3.LUT R7, R2, UR9, RZ, 0xc0, !PT ;  /* 0x0000000902077c12 */ /* 0x002fca000f8ec0ff */
[----:B------:R0:W-:Y:S06]  /*0150*/  STG.E.U8 desc[UR6][R4.64], R7 ;  /* 0x0000000704007986 */ /* 0x0001ec000c101106 */
[----:B------:R-:W-:Y:S05]  /*0160*/  @!P0 BRA `(.L_x_0) ;  /* 0xfffffffc00d88947 */ /* 0x000fea000383ffff */
[----:B------:R-:W-:Y:S05]  /*0170*/  EXIT ;  /* 0x000000000000794d */ /* 0x000fea0003800000 */
.L_x_1:
[----:B------:R-:W-:-:S00]  /*0180*/  BRA `(.L_x_1) ;  /* 0xfffffffc00fc7947 */ /* 0x000fc0000383ffff */
[----:B------:R-:W-:-:S00]  /*0190*/  NOP ;  /* 0x0000000000007918 */ /* 0x000fc00000000000 */
        /* <DEDUP_REMOVED lines=14> */
.L_x_8:


//--------------------- .text._Z21bitPlaneSlicingKernelPhS_jh --------------------------
	.section	.text._Z21bitPlaneSlicingKernelPhS_jh,"ax",@progbits
	.align	128
        .global         _Z21bitPlaneSlicingKernelPhS_jh
        .type           _Z21bitPlaneSlicingKernelPhS_jh,@function
        .size           _Z21bitPlaneSlicingKernelPhS_jh,(.L_x_9 - _Z21bitPlaneSlicingKernelPhS_jh)
        .other          _Z21bitPlaneSlicingKernelPhS_jh,@"STO_CUDA_ENTRY STV_DEFAULT"
_Z21bitPlaneSlicingKernelPhS_jh:
.text._Z21bitPlaneSlicingKernelPhS_jh:
        /* <DEDUP_REMOVED lines=8> */
[----:B------:R-:W0:Y:S01]  /*0080*/  LDCU.U8 UR4, c[0x0][0x394] ;  /* 0x00007280ff0477ac */ /* 0x000e220008000000 */
[----:B------:R-:W1:Y:S01]  /*0090*/  LDCU UR6, c[0x0][0x370] ;  /* 0x00006e00ff0677ac */ /* 0x000e620008000800 */
[----:B------:R-:W-:Y:S01]  /*00a0*/  UMOV UR7, 0x1 ;  /* 0x0000000100077882 */ /* 0x000fe20000000000 */
[----:B------:R-:W2:Y:S01]  /*00b0*/  LDCU.64 UR8, c[0x0][0x358] ;  /* 0x00006b00ff0877ac */ /* 0x000ea20008000a00 */
[----:B------:R-:W3:Y:S01]  /*00c0*/  LDCU.128 UR12, c[0x0][0x380] ;  /* 0x00007000ff0c77ac */ /* 0x000ee20008000c00 */
[----:B0-----:R-:W-:Y:S02]  /*00d0*/  USHF.L.U32 UR4, UR7, UR4, URZ ;  /* 0x0000000407047299 */ /* 0x001fe400080006ff */
[----:B-1----:R-:W-:-:S12]  /*00e0*/  UIMAD UR5, UR5, UR6, URZ ;  /* 0x00000006050572a4 */ /* 0x002fd8000f8e02ff */
.L_x_2:
[----:B---3--:R-:W-:-:S05]  /*00f0*/  IADD3 R2, P0, PT, R0, UR12, RZ ;  /* 0x0000000c00027c10 */ /* 0x008fca000ff1e0ff */
[----:B------:R-:W-:-:S05]  /*0100*/  IMAD.X R3, RZ, RZ, UR13, P0 ;  /* 0x0000000dff037e24 */ /* 0x000fca00080e06ff */
[----:B--2---:R-:W2:Y:S01]  /*0110*/  LDG.E.U8 R2, desc[UR8][R2.64] ;  /* 0x0000000802027981 */ /* 0x004ea2000c1e1100 */
[C---:B0-----:R-:W-:Y:S01]  /*0120*/  IADD3 R4, P1, PT, R0.reuse, UR14, RZ ;  /* 0x0000000e00047c10 */ /* 0x041fe2000ff3e0ff */
[----:B------:R-:W-:-:S04]  /*0130*/  VIADD R0, R0, UR5 ;  /* 0x0000000500007c36 */ /* 0x000fc80008000000 */
[----:B------:R-:W-:Y:S01]  /*0140*/  IMAD.X R5, RZ, RZ, UR15, P1 ;  /* 0x0000000fff057e24 */ /* 0x000fe200088e06ff */
[----:B--2---:R-:W-:-:S04]  /*0150*/  LOP3.LUT P0, RZ, R2, UR4, RZ, 0xc0, !PT ;  /* 0x0000000402ff7c12 */ /* 0x004fc8000f80c0ff */
[----:B------:R-:W-:Y:S02]  /*0160*/  SEL R7, RZ, 0xffffffff, !P0 ;  /* 0xffffffffff077807 */ /* 0x000fe40004000000 */
[----:B------:R-:W-:-:S03]  /*0170*/  ISETP.GE.U32.AND P0, PT, R0, UR10, PT ;  /* 0x0000000a00007c0c */ /* 0x000fc6000bf06070 */
[----:B------:R0:W-:Y:S10]  /*0180*/  STG.E.U8 desc[UR8][R4.64], R7 ;  /* 0x0000000704007986 */ /* 0x0001f4000c101108 */
[----:B------:R-:W-:Y:S05]  /*0190*/  @!P0 BRA `(.L_x_2) ;  /* 0xfffffffc00d48947 */ /* 0x000fea000383ffff */
[----:B------:R-:W-:Y:S05]  /*01a0*/  EXIT ;  /* 0x000000000000794d */ /* 0x000fea0003800000 */
.L_x_3:
        /* <DEDUP_REMOVED lines=13> */
.L_x_9:


//--------------------- .text._Z25intensitySliceRangeKernelPhS_jiij --------------------------
	.section	.text._Z25intensitySliceRangeKernelPhS_jiij,"ax",@progbits
	.align	128
        .global         _Z25intensitySliceRangeKernelPhS_jiij
        .type           _Z25intensitySliceRangeKernelPhS_jiij,@function
        .size           _Z25intensitySliceRangeKernelPhS_jiij,(.L_x_10 - _Z25intensitySliceRangeKernelPhS_jiij)
        .other          _Z25intensitySliceRangeKernelPhS_jiij,@"STO_CUDA_ENTRY STV_DEFAULT"
_Z25intensitySliceRangeKernelPhS_jiij:
.text._Z25intensitySliceRangeKernelPhS_jiij:
        /* <DEDUP_REMOVED lines=8> */
[----:B------:R-:W0:Y:S01]  /*0080*/  LDC.U16 R6, c[0x0][0x39c] ;  /* 0x0000e700ff067b82 */ /* 0x000e220000000400 */
[----:B------:R-:W1:Y:S01]  /*0090*/  LDCU UR5, c[0x0][0x370] ;  /* 0x00006e00ff0577ac */ /* 0x000e620008000800 */
[----:B------:R-:W2:Y:S01]  /*00a0*/  LDCU.64 UR6, c[0x0][0x358] ;  /* 0x00006b00ff0677ac */ /* 0x000ea20008000a00 */
[----:B------:R-:W3:Y:S01]  /*00b0*/  LDCU UR9, c[0x0][0x394] ;  /* 0x00007280ff0977ac */ /* 0x000ee20008000800 */
[----:B------:R-:W4:Y:S01]  /*00c0*/  LDCU UR10, c[0x0][0x398] ;  /* 0x00007300ff0a77ac */ /* 0x000f220008000800 */
[----:B------:R-:W0:Y:S01]  /*00d0*/  LDCU.128 UR12, c[0x0][0x380] ;  /* 0x00007000ff0c77ac */ /* 0x000e220008000c00 */
[----:B-1----:R-:W-:-:S12]  /*00e0*/  UIMAD UR4, UR4, UR5, URZ ;  /* 0x00000005040472a4 */ /* 0x002fd8000f8e02ff */
.L_x_4:
[----:B0-----:R-:W-:-:S05]  /*00f0*/  IADD3 R2, P0, PT, R0, UR12, RZ ;  /* 0x0000000c00027c10 */ /* 0x001fca000ff1e0ff */
[----:B------:R-:W-:-:S05]  /*0100*/  IMAD.X R3, RZ, RZ, UR13, P0 ;  /* 0x0000000dff037e24 */ /* 0x000fca00080e06ff */
[----:B-12---:R-:W3:Y:S01]  /*0110*/  LDG.E.U8 R7, desc[UR6][R2.64] ;  /* 0x0000000602077981 */ /* 0x006ee2000c1e1100 */
[C---:B------:R-:W-:Y:S01]  /*0120*/  IADD3 R4, P2, PT, R0.reuse, UR14, RZ ;  /* 0x0000000e00047c10 */ /* 0x040fe2000ff5e0ff */
[----:B------:R-:W-:-:S04]  /*0130*/  VIADD R0, R0, UR4 ;  /* 0x0000000400007c36 */ /* 0x000fc80008000000 */
[----:B------:R-:W-:Y:S01]  /*0140*/  IMAD.X R5, RZ, RZ, UR15, P2 ;  /* 0x0000000fff057e24 */ /* 0x000fe200090e06ff */
[C---:B---3--:R-:W-:Y:S02]  /*0150*/  ISETP.GE.U32.AND P0, PT, R7.reuse, UR9, PT ;  /* 0x0000000907007c0c */ /* 0x048fe4000bf06070 */
[----:B----4-:R-:W-:-:S11]  /*0160*/  ISETP.GT.U32.AND P1, PT, R7, UR10, PT ;  /* 0x0000000a07007c0c */ /* 0x010fd6000bf24070 */
[----:B------:R-:W-:Y:S02]  /*0170*/  @P0 SEL R7, R6, R7, !P1 ;  /* 0x0000000706070207 */ /* 0x000fe40004800000 */
[----:B------:R-:W-:-:S03]  /*0180*/  ISETP.GE.U32.AND P0, PT, R0, UR8, PT ;  /* 0x0000000800007c0c */ /* 0x000fc6000bf06070 */
[----:B------:R1:W-:Y:S10]  /*0190*/  STG.E.U8 desc[UR6][R4.64], R7 ;  /* 0x0000000704007986 */ /* 0x0003f4000c101106 */
[----:B------:R-:W-:Y:S05]  /*01a0*/  @!P0 BRA `(.L_x_4) ;  /* 0xfffffffc00d08947 */ /* 0x000fea000383ffff */
[----:B------:R-:W-:Y:S05]  /*01b0*/  EXIT ;  /* 0x000000000000794d */ /* 0x000fea0003800000 */
.L_x_5:
        /* <DEDUP_REMOVED lines=12> */
.L_x_10:


//--------------------- .text._Z26intensitySliceThreshKernelPhS_jiij --------------------------
	.section	.text._Z26intensitySliceThreshKernelPhS_jiij,"ax",@progbits
	.align	128
        .global         _Z26intensitySliceThreshKernelPhS_jiij
        .type           _Z26intensitySliceThreshKernelPhS_jiij,@function
        .size           _Z26intensitySliceThreshKernelPhS_jiij,(.L_x_11 - _Z26intensitySliceThreshKernelPhS_jiij)
        .other          _Z26intensitySliceThreshKernelPhS_jiij,@"STO_CUDA_ENTRY STV_DEFAULT"
_Z26intensitySliceThreshKernelPhS_jiij:
.text._Z26intensitySliceThreshKernelPhS_jiij:
        /* <DEDUP_REMOVED lines=15> */
.L_x_6:
[----:B0-----:R-:W-:-:S05]  /*00f0*/  IADD3 R2, P0, PT, R0, UR12, RZ ;  /* 0x0000000c00027c10 */ /* 0x001fca000ff1e0ff */
[----:B------:R-:W-:-:S05]  /*0100*/  IMAD.X R3, RZ, RZ, UR13, P0 ;  /* 0x0000000dff037e24 */ /* 0x000fca00080e06ff */
[----:B-12---:R-:W3:Y:S01]  /*0110*/  LDG.E.U8 R7, desc[UR6][R2.64] ;  /* 0x0000000602077981 */ /* 0x006ee2000c1e1100 */
[C---:B------:R-:W-:Y:S01]  /*0120*/  IADD3 R4, P2, PT, R0.reuse, UR14, RZ ;  /* 0x0000000e00047c10 */ /* 0x040fe2000ff5e0ff */
[----:B------:R-:W-:-:S04]  /*0130*/  VIADD R0, R0, UR4 ;  /* 0x0000000400007c36 */ /* 0x000fc80008000000 */
[----:B------:R-:W-:Y:S01]  /*0140*/  IMAD.X R5, RZ, RZ, UR15, P2 ;  /* 0x0000000fff057e24 */ /* 0x000fe200090e06ff */
[C---:B---3--:R-:W-:Y:S02]  /*0150*/  ISETP.GT.U32.AND P1, PT, R7.reuse, UR9, PT ;  /* 0x0000000907007c0c */ /* 0x048fe4000bf24070 */
[----:B----4-:R-:W-:-:S11]  /*0160*/  ISETP.GE.U32.AND P0, PT, R7, UR10, PT ;  /* 0x0000000a07007c0c */ /* 0x010fd6000bf06070 */
[----:B------:R-:W-:Y:S02]  /*0170*/  @!P1 SEL R7, R6, R7, P0 ;  /* 0x0000000706079207 */ /* 0x000fe40000000000 */
[----:B------:R-:W-:-:S03]  /*0180*/  ISETP.GE.U32.AND P0, PT, R0, UR8, PT ;  /* 0x0000000800007c0c */ /* 0x000fc6000bf06070 */
[----:B------:R1:W-:Y:S10]  /*0190*/  STG.E.U8 desc[UR6][R4.64], R7 ;  /* 0x0000000704007986 */ /* 0x0003f4000c101106 */
[----:B------:R-:W-:Y:S05]  /*01a0*/  @!P0 BRA `(.L_x_6) ;  /* 0xfffffffc00d08947 */ /* 0x000fea000383ffff */
[----:B------:R-:W-:Y:S05]  /*01b0*/  EXIT ;  /* 0x000000000000794d */ /* 0x000fea0003800000 */
.L_x_7:
        /* <DEDUP_REMOVED lines=12> */
.L_x_11:


//--------------------- .nv.shared.reserved.0     --------------------------
	.section	.nv.shared.reserved.0,"aw",@nobits
	.weak		__nv_reservedSMEM_offset_0_alias
	.size		__nv_reservedSMEM_offset_0_alias, 0, 64
	.other		__nv_reservedSMEM_offset_0_alias,@"STO_CUDA_RESERVED_SHARED STV_DEFAULT"
__nv_reservedSMEM_offset_0_alias:
	.zero		0
	.zero		64


//--------------------- .nv.constant0._Z13bitMaskKernelPhS_jh --------------------------
	.section	.nv.constant0._Z13bitMaskKernelPhS_jh,"a",@progbits
	.sectionflags	@""
	.align	4
.nv.constant0._Z13bitMaskKernelPhS_jh:
	.zero		917


//--------------------- .nv.constant0._Z21bitPlaneSlicingKernelPhS_jh --------------------------
	.section	.nv.constant0._Z21bitPlaneSlicingKernelPhS_jh,"a",@progbits
	.sectionflags	@""
	.align	4
.nv.constant0._Z21bitPlaneSlicingKernelPhS_jh:
	.zero		917


//--------------------- .nv.constant0._Z25intensitySliceRangeKernelPhS_jiij --------------------------
	.section	.nv.constant0._Z25intensitySliceRangeKernelPhS_jiij,"a",@progbits
	.sectionflags	@""
	.align	4
.nv.constant0._Z25intensitySliceRangeKernelPhS_jiij:
	.zero		928


//--------------------- .nv.constant0._Z26intensitySliceThreshKernelPhS_jiij --------------------------
	.section	.nv.constant0._Z26intensitySliceThreshKernelPhS_jiij,"a",@progbits
	.sectionflags	@""
	.align	4
.nv.constant0._Z26intensitySliceThreshKernelPhS_jiij:
	.zero		928


//--------------------- SYMBOLS --------------------------

	.type		.nv.reservedSmem.offset0,@object
	.size		.nv.reservedSmem.offset0,0x4
